//
// Generated by NVIDIA NVVM Compiler
//
// Compiler Build ID: CL-36424714
// Cuda compilation tools, release 13.0, V13.0.88
// Based on NVVM 20.0.0
//

.version 9.0
.target sm_100
.address_size 64

	// .globl	_Z6matMulPiS_S_ii

.visible .entry _Z6matMulPiS_S_ii(
	.param .u64 .ptr .align 1 _Z6matMulPiS_S_ii_param_0,
	.param .u64 .ptr .align 1 _Z6matMulPiS_S_ii_param_1,
	.param .u64 .ptr .align 1 _Z6matMulPiS_S_ii_param_2,
	.param .u32 _Z6matMulPiS_S_ii_param_3,
	.param .u32 _Z6matMulPiS_S_ii_param_4
)
{
	.reg .pred 	%p<10>;
	.reg .b32 	%r<106>;
	.reg .b64 	%rd<53>;

	ld.param.u64 	%rd7, [_Z6matMulPiS_S_ii_param_0];
	ld.param.u64 	%rd8, [_Z6matMulPiS_S_ii_param_1];
	ld.param.u64 	%rd6, [_Z6matMulPiS_S_ii_param_2];
	ld.param.u32 	%r30, [_Z6matMulPiS_S_ii_param_3];
	ld.param.u32 	%r31, [_Z6matMulPiS_S_ii_param_4];
	cvta.to.global.u64 	%rd1, %rd8;
	cvta.to.global.u64 	%rd2, %rd7;
	mov.u32 	%r33, %tid.x;
	mov.u32 	%r34, %ntid.x;
	mov.u32 	%r35, %ctaid.x;
	mad.lo.s32 	%r1, %r34, %r35, %r33;
	mov.u32 	%r36, %tid.y;
	mov.u32 	%r37, %ntid.y;
	mov.u32 	%r38, %ctaid.y;
	mad.lo.s32 	%r2, %r37, %r38, %r36;
	setp.lt.s32 	%p1, %r30, 1;
	mov.b32 	%r105, 0;
	@%p1 bra 	$L__BB0_12;
	mul.lo.s32 	%r3, %r30, %r2;
	and.b32  	%r4, %r30, 7;
	setp.lt.u32 	%p2, %r30, 8;
	mov.b32 	%r100, 0;
	mov.u32 	%r105, %r100;
	@%p2 bra 	$L__BB0_4;
	and.b32  	%r100, %r30, 2147483640;
	neg.s32 	%r94, %r100;
	shl.b32 	%r7, %r31, 3;
	mul.wide.u32 	%rd9, %r3, 4;
	add.s64 	%rd10, %rd9, %rd2;
	add.s64 	%rd52, %rd10, 16;
	mov.b32 	%r105, 0;
	mul.wide.s32 	%rd13, %r31, 4;
	mov.u32 	%r93, %r1;
$L__BB0_3:
	.pragma "nounroll";
	ld.global.u32 	%r42, [%rd52+-16];
	mul.wide.s32 	%rd11, %r93, 4;
	add.s64 	%rd12, %rd1, %rd11;
	ld.global.u32 	%r43, [%rd12];
	mad.lo.s32 	%r44, %r43, %r42, %r105;
	ld.global.u32 	%r45, [%rd52+-12];
	add.s64 	%rd14, %rd12, %rd13;
	ld.global.u32 	%r46, [%rd14];
	mad.lo.s32 	%r47, %r46, %r45, %r44;
	ld.global.u32 	%r48, [%rd52+-8];
	add.s64 	%rd15, %rd14, %rd13;
	ld.global.u32 	%r49, [%rd15];
	mad.lo.s32 	%r50, %r49, %r48, %r47;
	ld.global.u32 	%r51, [%rd52+-4];
	add.s64 	%rd16, %rd15, %rd13;
	ld.global.u32 	%r52, [%rd16];
	mad.lo.s32 	%r53, %r52, %r51, %r50;
	ld.global.u32 	%r54, [%rd52];
	add.s64 	%rd17, %rd16, %rd13;
	ld.global.u32 	%r55, [%rd17];
	mad.lo.s32 	%r56, %r55, %r54, %r53;
	ld.global.u32 	%r57, [%rd52+4];
	add.s64 	%rd18, %rd17, %rd13;
	ld.global.u32 	%r58, [%rd18];
	mad.lo.s32 	%r59, %r58, %r57, %r56;
	ld.global.u32 	%r60, [%rd52+8];
	add.s64 	%rd19, %rd18, %rd13;
	ld.global.u32 	%r61, [%rd19];
	mad.lo.s32 	%r62, %r61, %r60, %r59;
	ld.global.u32 	%r63, [%rd52+12];
	add.s64 	%rd20, %rd19, %rd13;
	ld.global.u32 	%r64, [%rd20];
	mad.lo.s32 	%r105, %r64, %r63, %r62;
	add.s32 	%r94, %r94, 8;
	add.s32 	%r93, %r93, %r7;
	add.s64 	%rd52, %rd52, 32;
	setp.ne.s32 	%p3, %r94, 0;
	@%p3 bra 	$L__BB0_3;
$L__BB0_4:
	setp.eq.s32 	%p4, %r4, 0;
	@%p4 bra 	$L__BB0_12;
	and.b32  	%r17, %r30, 3;
	setp.lt.u32 	%p5, %r4, 4;
	@%p5 bra 	$L__BB0_7;
	add.s32 	%r66, %r100, %r3;
	mul.wide.u32 	%rd21, %r66, 4;
	add.s64 	%rd22, %rd2, %rd21;
	ld.global.u32 	%r67, [%rd22];
	mad.lo.s32 	%r68, %r100, %r31, %r1;
	mul.wide.s32 	%rd23, %r68, 4;
	add.s64 	%rd24, %rd1, %rd23;
	ld.global.u32 	%r69, [%rd24];
	mad.lo.s32 	%r70, %r69, %r67, %r105;
	cvt.u64.u32 	%rd25, %r3;
	cvt.u64.u32 	%rd26, %r100;
	add.s64 	%rd27, %rd26, %rd25;
	shl.b64 	%rd28, %rd27, 2;
	add.s64 	%rd29, %rd2, %rd28;
	ld.global.u32 	%r71, [%rd29+4];
	mul.wide.s32 	%rd30, %r31, 4;
	add.s64 	%rd31, %rd24, %rd30;
	ld.global.u32 	%r72, [%rd31];
	mad.lo.s32 	%r73, %r72, %r71, %r70;
	ld.global.u32 	%r74, [%rd29+8];
	add.s64 	%rd32, %rd31, %rd30;
	ld.global.u32 	%r75, [%rd32];
	mad.lo.s32 	%r76, %r75, %r74, %r73;
	ld.global.u32 	%r77, [%rd29+12];
	add.s64 	%rd33, %rd32, %rd30;
	ld.global.u32 	%r78, [%rd33];
	mad.lo.s32 	%r105, %r78, %r77, %r76;
	add.s32 	%r100, %r100, 4;
$L__BB0_7:
	setp.eq.s32 	%p6, %r17, 0;
	@%p6 bra 	$L__BB0_12;
	setp.eq.s32 	%p7, %r17, 1;
	@%p7 bra 	$L__BB0_10;
	add.s32 	%r80, %r100, %r3;
	mul.wide.u32 	%rd34, %r80, 4;
	add.s64 	%rd35, %rd2, %rd34;
	ld.global.u32 	%r81, [%rd35];
	mad.lo.s32 	%r82, %r100, %r31, %r1;
	mul.wide.s32 	%rd36, %r82, 4;
	add.s64 	%rd37, %rd1, %rd36;
	ld.global.u32 	%r83, [%rd37];
	mad.lo.s32 	%r84, %r83, %r81, %r105;
	cvt.u64.u32 	%rd38, %r3;
	cvt.u64.u32 	%rd39, %r100;
	add.s64 	%rd40, %rd39, %rd38;
	shl.b64 	%rd41, %rd40, 2;
	add.s64 	%rd42, %rd2, %rd41;
	ld.global.u32 	%r85, [%rd42+4];
	mul.wide.s32 	%rd43, %r31, 4;
	add.s64 	%rd44, %rd37, %rd43;
	ld.global.u32 	%r86, [%rd44];
	mad.lo.s32 	%r105, %r86, %r85, %r84;
	add.s32 	%r100, %r100, 2;
$L__BB0_10:
	and.b32  	%r87, %r30, 1;
	setp.eq.b32 	%p8, %r87, 1;
	not.pred 	%p9, %p8;
	@%p9 bra 	$L__BB0_12;
	add.s32 	%r88, %r100, %r3;
	mul.wide.u32 	%rd45, %r88, 4;
	add.s64 	%rd46, %rd2, %rd45;
	ld.global.u32 	%r89, [%rd46];
	mad.lo.s32 	%r90, %r100, %r31, %r1;
	mul.wide.s32 	%rd47, %r90, 4;
	add.s64 	%rd48, %rd1, %rd47;
	ld.global.u32 	%r91, [%rd48];
	mad.lo.s32 	%r105, %r91, %r89, %r105;
$L__BB0_12:
	cvta.to.global.u64 	%rd49, %rd6;
	mad.lo.s32 	%r92, %r31, %r2, %r1;
	mul.wide.s32 	%rd50, %r92, 4;
	add.s64 	%rd51, %rd49, %rd50;
	st.global.u32 	[%rd51], %r105;
	ret;

}


// ===== COMPILED SASS (sm_100) =====

	.target	sm_100

	.elftype	@"ET_EXEC"


//--------------------- .note.nv.tkinfo           --------------------------
	.section	.note.nv.tkinfo,"",@"SHT_NOTE"
	.sectionflags	@"SHF_NOTE_NV_TKINFO"
	.tkinfo
        /*0018*/ 	.word	0x00000002
        /*0030*/ 	.string	""
        /*0030*/ 	.string	"ptxas"
        /*0030*/ 	.string	"Cuda compilation tools, release 13.0, V13.0.88"
        /*0030*/ 	.string	"Build cuda_13.0.r13.0/compiler.36424714_0"
        /*0030*/ 	.string	"-arch sm_100 -m 64 "



//--------------------- .note.nv.cuinfo           --------------------------
	.section	.note.nv.cuinfo,"",@"SHT_NOTE"
	.sectionflags	@"SHF_NOTE_NV_CUINFO"
        /*0018*/ 	.short	0x0002
        /*001a*/ 	.short	0x0064
        /*001c*/ 	.short	0x0082
	.zero		2


//--------------------- .nv.info                  --------------------------
	.section	.nv.info,"",@"SHT_CUDA_INFO"
	.align	4


	//----- nvinfo : EIATTR_REGCOUNT
	.align		4
        /*0000*/ 	.byte	0x04, 0x2f
        /*0002*/ 	.short	(.L_1 - .L_0)
	.align		4
.L_0:
        /*0004*/ 	.word	index@(_Z6matMulPiS_S_ii)
        /*0008*/ 	.word	0x00000020


	//----- nvinfo : EIATTR_FRAME_SIZE
	.align		4
.L_1:
        /*000c*/ 	.byte	0x04, 0x11
        /*000e*/ 	.short	(.L_3 - .L_2)
	.align		4
.L_2:
        /*0010*/ 	.word	index@(_Z6matMulPiS_S_ii)
        /*0014*/ 	.word	0x00000000


	//----- nvinfo : EIATTR_MIN_STACK_SIZE
	.align		4
.L_3:
        /*0018*/ 	.byte	0x04, 0x12
        /*001a*/ 	.short	(.L_5 - .L_4)
	.align		4
.L_4:
        /*001c*/ 	.word	index@(_Z6matMulPiS_S_ii)
        /*0020*/ 	.word	0x00000000
.L_5:


//--------------------- .nv.compat                --------------------------
	.section	.nv.compat,"",@"SHT_CUDA_COMPAT_INFO"
	.align	4
        /*0000*/ 	.byte	0x02, 0x09, 0x00, 0x00, 0x02, 0x02, 0x01, 0x00, 0x02, 0x05, 0x05, 0x00, 0x03, 0x07, 0x01, 0x01
        /*0010*/ 	.byte	0x02, 0x03, 0x00, 0x00, 0x02, 0x06, 0x01, 0x00, 0x04, 0x0b, 0x08, 0x00, 0x09, 0x00, 0x00, 0x00
        /*0020*/ 	.byte	0x00, 0x00, 0x00, 0x00


//--------------------- .nv.info._Z6matMulPiS_S_ii --------------------------
	.section	.nv.info._Z6matMulPiS_S_ii,"",@"SHT_CUDA_INFO"
	.sectionflags	@""
	.align	4


	//----- nvinfo : EIATTR_CUDA_API_VERSION
	.align		4
        /*0000*/ 	.byte	0x04, 0x37
        /*0002*/ 	.short	(.L_7 - .L_6)
.L_6:
        /*0004*/ 	.word	0x00000082


	//----- nvinfo : EIATTR_KPARAM_INFO
	.align		4
.L_7:
        /*0008*/ 	.byte	0x04, 0x17
        /*000a*/ 	.short	(.L_9 - .L_8)
.L_8:
        /*000c*/ 	.word	0x00000000
        /*0010*/ 	.short	0x0004
        /*0012*/ 	.short	0x001c
        /*0014*/ 	.byte	0x00, 0xf0, 0x11, 0x00


	//----- nvinfo : EIATTR_KPARAM_INFO
	.align		4
.L_9:
        /*0018*/ 	.byte	0x04, 0x17
        /*001a*/ 	.short	(.L_11 - .L_10)
.L_10:
        /*001c*/ 	.word	0x00000000
        /*0020*/ 	.short	0x0003
        /*0022*/ 	.short	0x0018
        /*0024*/ 	.byte	0x00, 0xf0, 0x11, 0x00


	//----- nvinfo : EIATTR_KPARAM_INFO
	.align		4
.L_11:
        /*0028*/ 	.byte	0x04, 0x17
        /*002a*/ 	.short	(.L_13 - .L_12)
.L_12:
        /*002c*/ 	.word	0x00000000
        /*0030*/ 	.short	0x0002
        /*0032*/ 	.short	0x0010
        /*0034*/ 	.byte	0x00, 0xf5, 0x21, 0x00


	//----- nvinfo : EIATTR_KPARAM_INFO
	.align		4
.L_13:
        /*0038*/ 	.byte	0x04, 0x17
        /*003a*/ 	.short	(.L_15 - .L_14)
.L_14:
        /*003c*/ 	.word	0x00000000
        /*0040*/ 	.short	0x0001
        /*0042*/ 	.short	0x0008
        /*0044*/ 	.byte	0x00, 0xf5, 0x21, 0x00


	//----- nvinfo : EIATTR_KPARAM_INFO
	.align		4
.L_15:
        /*0048*/ 	.byte	0x04, 0x17
        /*004a*/ 	.short	(.L_17 - .L_16)
.L_16:
        /*004c*/ 	.word	0x00000000
        /*0050*/ 	.short	0x0000
        /*0052*/ 	.short	0x0000
        /*0054*/ 	.byte	0x00, 0xf5, 0x21, 0x00


	//----- nvinfo : EIATTR_SPARSE_MMA_MASK
	.align		4
.L_17:
        /*0058*/ 	.byte	0x03, 0x50
        /*005a*/ 	.short	0x0000


	//----- nvinfo : EIATTR_MAXREG_COUNT
	.align		4
        /*005c*/ 	.byte	0x03, 0x1b
        /*005e*/ 	.short	0x00ff


	//----- nvinfo : EIATTR_MERCURY_ISA_VERSION
	.align		4
        /*0060*/ 	.byte	0x03, 0x5f
        /*0062*/ 	.short	0x0101


	//----- nvinfo : EIATTR_VRC_CTA_INIT_COUNT
	.align		4
        /*0064*/ 	.byte	0x02, 0x4a
	.zero		1
	.zero		1


	//----- nvinfo : EIATTR_EXIT_INSTR_OFFSETS
	.align		4
        /*0068*/ 	.byte	0x04, 0x1c
        /*006a*/ 	.short	(.L_19 - .L_18)


	//   ....[0]....
.L_18:
        /*006c*/ 	.word	0x000008f0


	//----- nvinfo : EIATTR_CBANK_PARAM_SIZE
	.align		4
.L_19:
        /*0070*/ 	.byte	0x03, 0x19
        /*0072*/ 	.short	0x0020


	//----- nvinfo : EIATTR_PARAM_CBANK
	.align		4
        /*0074*/ 	.byte	0x04, 0x0a
        /*0076*/ 	.short	(.L_21 - .L_20)
	.align		4
.L_20:
        /*0078*/ 	.word	index@(.nv.constant0._Z6matMulPiS_S_ii)
        /*007c*/ 	.short	0x0380
        /*007e*/ 	.short	0x0020


	//----- nvinfo : EIATTR_SW_WAR
	.align		4
.L_21:
        /*0080*/ 	.byte	0x04, 0x36
        /*0082*/ 	.short	(.L_23 - .L_22)
.L_22:
        /*0084*/ 	.word	0x00000008
.L_23:


//--------------------- .nv.callgraph             --------------------------
	.section	.nv.callgraph,"",@"SHT_CUDA_CALLGRAPH"
	.align	4
	.sectionentsize	8
	.align		4
        /*0000*/ 	.word	0x00000000
	.align		4
        /*0004*/ 	.word	0xffffffff
	.align		4
        /*0008*/ 	.word	0x00000000
	.align		4
        /*000c*/ 	.word	0xfffffffe
	.align		4
        /*0010*/ 	.word	0x00000000
	.align		4
        /*0014*/ 	.word	0xfffffffd
	.align		4
        /*0018*/ 	.word	0x00000000
	.align		4
        /*001c*/ 	.word	0xfffffffc


//--------------------- .text._Z6matMulPiS_S_ii   --------------------------
	.section	.text._Z6matMulPiS_S_ii,"ax",@progbits
	.align	128
        .global         _Z6matMulPiS_S_ii
        .type           _Z6matMulPiS_S_ii,@function
        .size           _Z6matMulPiS_S_ii,(.L_x_5 - _Z6matMulPiS_S_ii)
        .other          _Z6matMulPiS_S_ii,@"STO_CUDA_ENTRY STV_DEFAULT"
_Z6matMulPiS_S_ii:
.text._Z6matMulPiS_S_ii:
[----:B------:R-:W-:Y:S08]  /*0000*/  LDC R1, c[0x0][0x37c] ;  /* 0x0000df00ff017b82 */ /* 0x000ff00000000800 */
[----:B------:R-:W0:Y:S01]  /*0010*/  LDC R0, c[0x0][0x398] ;  /* 0x0000e600ff007b82 */ /* 0x000e220000000800 */
[----:B------:R-:W1:Y:S01]  /*0020*/  S2R R16, SR_TID.X ;  /* 0x0000000000107919 */ /* 0x000e620000002100 */
[----:B------:R-:W1:Y:S01]  /*0030*/  LDCU UR6, c[0x0][0x360] ;  /* 0x00006c00ff0677ac */ /* 0x000e620008000800 */
[----:B------:R-:W-:Y:S01]  /*0040*/  HFMA2 R26, -RZ, RZ, 0, 0 ;  /* 0x00000000ff1a7431 */ /* 0x000fe200000001ff */
[----:B------:R-:W1:Y:S01]  /*0050*/  S2R R3, SR_CTAID.X ;  /* 0x0000000000037919 */ /* 0x000e620000002500 */
[----:B------:R-:W2:Y:S01]  /*0060*/  LDCU UR7, c[0x0][0x364] ;  /* 0x00006c80ff0777ac */ /* 0x000ea20008000800 */
[----:B------:R-:W2:Y:S01]  /*0070*/  S2R R17, SR_TID.Y ;  /* 0x0000000000117919 */ /* 0x000ea20000002200 */
[----:B------:R-:W3:Y:S01]  /*0080*/  LDCU.64 UR4, c[0x0][0x358] ;  /* 0x00006b00ff0477ac */ /* 0x000ee20008000a00 */
[----:B------:R-:W2:Y:S01]  /*0090*/  S2R R2, SR_CTAID.Y ;  /* 0x0000000000027919 */ /* 0x000ea20000002600 */
[----:B0-----:R-:W-:Y:S01]  /*00a0*/  ISETP.GE.AND P0, PT, R0, 0x1, PT ;  /* 0x000000010000780c */ /* 0x001fe20003f06270 */
[----:B-1----:R-:W-:-:S02]  /*00b0*/  IMAD R16, R3, UR6, R16 ;  /* 0x0000000603107c24 */ /* 0x002fc4000f8e0210 */
[----:B--2---:R-:W-:-:S10]  /*00c0*/  IMAD R17, R2, UR7, R17 ;  /* 0x0000000702117c24 */ /* 0x004fd4000f8e0211 */
[----:B---3--:R-:W-:Y:S05]  /*00d0*/  @!P0 BRA `(.L_x_0) ;  /* 0x0000000400f08947 */ /* 0x008fea0003800000 */
[C---:B------:R-:W-:Y:S01]  /*00e0*/  ISETP.GE.U32.AND P1, PT, R0.reuse, 0x8, PT ;  /* 0x000000080000780c */ /* 0x040fe20003f26070 */
[----:B------:R-:W-:Y:S01]  /*00f0*/  IMAD R19, R17, R0, RZ ;  /* 0x0000000011137224 */ /* 0x000fe200078e02ff */
[----:B------:R-:W-:Y:S02]  /*0100*/  LOP3.LUT R24, R0, 0x7, RZ, 0xc0, !PT ;  /* 0x0000000700187812 */ /* 0x000fe400078ec0ff */
[----:B------:R-:W-:Y:S02]  /*0110*/  MOV R20, RZ ;  /* 0x000000ff00147202 */ /* 0x000fe40000000f00 */
[----:B------:R-:W-:Y:S02]  /*0120*/  ISETP.NE.AND P0, PT, R24, RZ, PT ;  /* 0x000000ff1800720c */ /* 0x000fe40003f05270 */
[----:B------:R-:W-:-:S05]  /*0130*/  MOV R26, RZ ;  /* 0x000000ff001a7202 */ /* 0x000fca0000000f00 */
[----:B------:R-:W-:Y:S06]  /*0140*/  @!P1 BRA `(.L_x_1) ;  /* 0x0000000000c89947 */ /* 0x000fec0003800000 */
[----:B------:R-:W0:Y:S01]  /*0150*/  LDC.64 R2, c[0x0][0x380] ;  /* 0x0000e000ff027b82 */ /* 0x000e220000000a00 */
[----:B------:R-:W-:Y:S02]  /*0160*/  LOP3.LUT R20, R0, 0x7ffffff8, RZ, 0xc0, !PT ;  /* 0x7ffffff800147812 */ /* 0x000fe400078ec0ff */
[----:B------:R-:W-:Y:S02]  /*0170*/  MOV R26, RZ ;  /* 0x000000ff001a7202 */ /* 0x000fe40000000f00 */
[----:B------:R-:W-:Y:S02]  /*0180*/  MOV R21, R16 ;  /* 0x0000001000157202 */ /* 0x000fe40000000f00 */
[----:B------:R-:W-:Y:S01]  /*0190*/  IADD3 R18, PT, PT, -R20, RZ, RZ ;  /* 0x000000ff14127210 */ /* 0x000fe20007ffe1ff */
[----:B0-----:R-:W-:-:S03]  /*01a0*/  IMAD.WIDE.U32 R2, R19, 0x4, R2 ;  /* 0x0000000413027825 */ /* 0x001fc600078e0002 */
[----:B------:R-:W-:-:S04]  /*01b0*/  IADD3 R5, P1, PT, R2, 0x10, RZ ;  /* 0x0000001002057810 */ /* 0x000fc80007f3e0ff */
[----:B------:R-:W-:-:S09]  /*01c0*/  IADD3.X R6, PT, PT, RZ, R3, RZ, P1, !PT ;  /* 0x00000003ff067210 */ /* 0x000fd20000ffe4ff */
.L_x_2:
[----:B------:R-:W0:Y:S01]  /*01d0*/  LDC.64 R28, c[0x0][0x388] ;  /* 0x0000e200ff1c7b82 */ /* 0x000e220000000a00 */
[----:B------:R-:W-:Y:S02]  /*01e0*/  MOV R2, R5 ;  /* 0x0000000500027202 */ /* 0x000fe40000000f00 */
[----:B------:R-:W-:-:S05]  /*01f0*/  MOV R3, R6 ;  /* 0x0000000600037202 */ /* 0x000fca0000000f00 */
[----:B------:R-:W2:Y:S01]  /*0200*/  LDG.E R13, desc[UR4][R2.64+-0x10] ;  /* 0xfffff004020d7981 */ /* 0x000ea2000c1e1900 */
[----:B------:R-:W1:Y:S03]  /*0210*/  LDC R23, c[0x0][0x39c] ;  /* 0x0000e700ff177b82 */ /* 0x000e660000000800 */
[----:B------:R-:W3:Y:S04]  /*0220*/  LDG.E R22, desc[UR4][R2.64+-0xc] ;  /* 0xfffff40402167981 */ /* 0x000ee8000c1e1900 */
[----:B------:R-:W4:Y:S01]  /*0230*/  LDG.E R27, desc[UR4][R2.64+-0x8] ;  /* 0xfffff804021b7981 */ /* 0x000f22000c1e1900 */
[----:B0-----:R-:W-:-:S05]  /*0240*/  IMAD.WIDE R28, R21, 0x4, R28 ;  /* 0x00000004151c7825 */ /* 0x001fca00078e021c */
[----:B------:R-:W2:Y:S01]  /*0250*/  LDG.E R12, desc[UR4][R28.64] ;  /* 0x000000041c0c7981 */ /* 0x000ea2000c1e1900 */
[----:B-1----:R-:W-:-:S05]  /*0260*/  IMAD.WIDE R14, R23, 0x4, R28 ;  /* 0x00000004170e7825 */ /* 0x002fca00078e021c */
[----:B------:R0:W3:Y:S01]  /*0270*/  LDG.E R25, desc[UR4][R14.64] ;  /* 0x000000040e197981 */ /* 0x0000e2000c1e1900 */
[----:B------:R-:W-:-:S03]  /*0280*/  IMAD.WIDE R10, R23, 0x4, R14 ;  /* 0x00000004170a7825 */ /* 0x000fc600078e020e */
[----:B------:R-:W5:Y:S01]  /*0290*/  LDG.E R28, desc[UR4][R2.64+-0x4] ;  /* 0xfffffc04021c7981 */ /* 0x000f62000c1e1900 */
[----:B------:R-:W-:-:S03]  /*02a0*/  IMAD.WIDE R8, R23, 0x4, R10 ;  /* 0x0000000417087825 */ /* 0x000fc600078e020a */
[----:B------:R-:W4:Y:S01]  /*02b0*/  LDG.E R10, desc[UR4][R10.64] ;  /* 0x000000040a0a7981 */ /* 0x000f22000c1e1900 */
[----:B------:R-:W-:-:S03]  /*02c0*/  IMAD.WIDE R4, R23, 0x4, R8 ;  /* 0x0000000417047825 */ /* 0x000fc600078e0208 */
[----:B------:R-:W5:Y:S01]  /*02d0*/  LDG.E R9, desc[UR4][R8.64] ;  /* 0x0000000408097981 */ /* 0x000f62000c1e1900 */
[----:B------:R-:W-:-:S03]  /*02e0*/  IMAD.WIDE R6, R23, 0x4, R4 ;  /* 0x0000000417067825 */ /* 0x000fc600078e0204 */
[----:B------:R-:W5:Y:S04]  /*02f0*/  LDG.E R11, desc[UR4][R2.64+0x4] ;  /* 0x00000404020b7981 */ /* 0x000f68000c1e1900 */
[----:B------:R-:W5:Y:S04]  /*0300*/  LDG.E R4, desc[UR4][R4.64] ;  /* 0x0000000404047981 */ /* 0x000f68000c1e1900 */
[----:B------:R-:W5:Y:S04]  /*0310*/  LDG.E R8, desc[UR4][R2.64+0xc] ;  /* 0x00000c0402087981 */ /* 0x000f68000c1e1900 */
[----:B------:R-:W5:Y:S01]  /*0320*/  LDG.E R5, desc[UR4][R2.64] ;  /* 0x0000000402057981 */ /* 0x000f62000c1e1900 */
[----:B--2---:R-:W-:-:S02]  /*0330*/  IMAD R26, R13, R12, R26 ;  /* 0x0000000c0d1a7224 */ /* 0x004fc400078e021a */
[C---:B------:R-:W-:Y:S02]  /*0340*/  IMAD.WIDE R12, R23.reuse, 0x4, R6 ;  /* 0x00000004170c7825 */ /* 0x040fe400078e0206 */
[----:B------:R-:W2:Y:S02]  /*0350*/  LDG.E R6, desc[UR4][R6.64] ;  /* 0x0000000406067981 */ /* 0x000ea4000c1e1900 */
[----:B0-----:R-:W-:Y:S02]  /*0360*/  IMAD.WIDE R14, R23, 0x4, R12 ;  /* 0x00000004170e7825 */ /* 0x001fe400078e020c */
[----:B------:R-:W2:Y:S04]  /*0370*/  LDG.E R29, desc[UR4][R12.64] ;  /* 0x000000040c1d7981 */ /* 0x000ea8000c1e1900 */
[----:B------:R-:W2:Y:S04]  /*0380*/  LDG.E R15, desc[UR4][R14.64] ;  /* 0x000000040e0f7981 */ /* 0x000ea8000c1e1900 */
[----:B------:R-:W2:Y:S01]  /*0390*/  LDG.E R12, desc[UR4][R2.64+0x8] ;  /* 0x00000804020c7981 */ /* 0x000ea2000c1e1900 */
[----:B---3--:R-:W-:Y:S01]  /*03a0*/  IMAD R22, R22, R25, R26 ;  /* 0x0000001916167224 */ /* 0x008fe200078e021a */
[----:B------:R-:W-:-:S03]  /*03b0*/  IADD3 R18, PT, PT, R18, 0x8, RZ ;  /* 0x0000000812127810 */ /* 0x000fc60007ffe0ff */
[----:B----4-:R-:W-:Y:S01]  /*03c0*/  IMAD R10, R27, R10, R22 ;  /* 0x0000000a1b0a7224 */ /* 0x010fe200078e0216 */
[----:B------:R-:W-:-:S03]  /*03d0*/  ISETP.NE.AND P1, PT, R18, RZ, PT ;  /* 0x000000ff1200720c */ /* 0x000fc60003f25270 */
[----:B-----5:R-:W-:Y:S01]  /*03e0*/  IMAD R9, R28, R9, R10 ;  /* 0x000000091c097224 */ /* 0x020fe200078e020a */
[----:B------:R-:W-:-:S03]  /*03f0*/  LEA R21, R23, R21, 0x3 ;  /* 0x0000001517157211 */ /* 0x000fc600078e18ff */
[----:B------:R-:W-:Y:S01]  /*0400*/  IMAD R4, R5, R4, R9 ;  /* 0x0000000405047224 */ /* 0x000fe200078e0209 */
[----:B------:R-:W-:-:S03]  /*0410*/  IADD3 R5, P2, PT, R2, 0x20, RZ ;  /* 0x0000002002057810 */ /* 0x000fc60007f5e0ff */
[----:B--2---:R-:W-:Y:S01]  /*0420*/  IMAD R4, R11, R6, R4 ;  /* 0x000000060b047224 */ /* 0x004fe200078e0204 */
[----:B------:R-:W-:-:S03]  /*0430*/  IADD3.X R6, PT, PT, RZ, R3, RZ, P2, !PT ;  /* 0x00000003ff067210 */ /* 0x000fc600017fe4ff */
[----:B------:R-:W-:-:S04]  /*0440*/  IMAD R4, R12, R29, R4 ;  /* 0x0000001d0c047224 */ /* 0x000fc800078e0204 */
[----:B------:R-:W-:Y:S01]  /*0450*/  IMAD R26, R8, R15, R4 ;  /* 0x0000000f081a7224 */ /* 0x000fe200078e0204 */
[----:B------:R-:W-:Y:S06]  /*0460*/  @P1 BRA `(.L_x_2) ;  /* 0xfffffffc00581947 */ /* 0x000fec000383ffff */
.L_x_1:
[----:B------:R-:W-:Y:S05]  /*0470*/  @!P0 BRA `(.L_x_0) ;  /* 0x0000000400088947 */ /* 0x000fea0003800000 */
[----:B------:R-:W-:Y:S02]  /*0480*/  ISETP.GE.U32.AND P1, PT, R24, 0x4, PT ;  /* 0x000000041800780c */ /* 0x000fe40003f26070 */
[----:B------:R-:W-:-:S04]  /*0490*/  LOP3.LUT R14, R0, 0x3, RZ, 0xc0, !PT ;  /* 0x00000003000e7812 */ /* 0x000fc800078ec0ff */
[----:B------:R-:W-:-:S07]  /*04a0*/  ISETP.NE.AND P0, PT, R14, RZ, PT ;  /* 0x000000ff0e00720c */ /* 0x000fce0003f05270 */
[----:B------:R-:W-:Y:S06]  /*04b0*/  @!P1 BRA `(.L_x_3) ;  /* 0x0000000000709947 */ /* 0x000fec0003800000 */
[----:B------:R-:W0:Y:S01]  /*04c0*/  LDC R11, c[0x0][0x39c] ;  /* 0x0000e700ff0b7b82 */ /* 0x000e220000000800 */
[----:B------:R-:W1:Y:S01]  /*04d0*/  LDCU.64 UR6, c[0x0][0x380] ;  /* 0x00007000ff0677ac */ /* 0x000e620008000a00 */
[CC--:B------:R-:W-:Y:S02]  /*04e0*/  IADD3 R3, PT, PT, R19.reuse, R20.reuse, RZ ;  /* 0x0000001413037210 */ /* 0x0c0fe40007ffe0ff */
[----:B------:R-:W-:-:S04]  /*04f0*/  IADD3 R8, P1, PT, R19, R20, RZ ;  /* 0x0000001413087210 */ /* 0x000fc80007f3e0ff */
[----:B------:R-:W2:Y:S08]  /*0500*/  LDC.64 R4, c[0x0][0x388] ;  /* 0x0000e200ff047b82 */ /* 0x000eb00000000a00 */
[----:B------:R-:W3:Y:S01]  /*0510*/  LDC.64 R12, c[0x0][0x380] ;  /* 0x0000e000ff0c7b82 */ /* 0x000ee20000000a00 */
[----:B0-----:R-:W-:-:S04]  /*0520*/  IMAD R7, R20, R11, R16 ;  /* 0x0000000b14077224 */ /* 0x001fc800078e0210 */
[----:B--2---:R-:W-:-:S04]  /*0530*/  IMAD.WIDE R4, R7, 0x4, R4 ;  /* 0x0000000407047825 */ /* 0x004fc800078e0204 */
[----:B------:R-:W-:Y:S02]  /*0540*/  IMAD.WIDE R6, R11, 0x4, R4 ;  /* 0x000000040b067825 */ /* 0x000fe400078e0204 */
[----:B------:R-:W2:Y:S02]  /*0550*/  LDG.E R4, desc[UR4][R4.64] ;  /* 0x0000000404047981 */ /* 0x000ea4000c1e1900 */
[----:B---3--:R-:W-:Y:S01]  /*0560*/  IMAD.WIDE.U32 R12, R3, 0x4, R12 ;  /* 0x00000004030c7825 */ /* 0x008fe200078e000c */
[----:B------:R-:W-:Y:S02]  /*0570*/  IADD3.X R3, PT, PT, RZ, RZ, RZ, P1, !PT ;  /* 0x000000ffff037210 */ /* 0x000fe40000ffe4ff */
[----:B-1----:R-:W-:-:S03]  /*0580*/  LEA R2, P1, R8, UR6, 0x2 ;  /* 0x0000000608027c11 */ /* 0x002fc6000f8210ff */
[----:B------:R-:W2:Y:S01]  /*0590*/  LDG.E R13, desc[UR4][R12.64] ;  /* 0x000000040c0d7981 */ /* 0x000ea2000c1e1900 */
[----:B------:R-:W-:Y:S01]  /*05a0*/  LEA.HI.X R3, R8, UR7, R3, 0x2, P1 ;  /* 0x0000000708037c11 */ /* 0x000fe200088f1403 */
[C---:B------:R-:W-:Y:S02]  /*05b0*/  IMAD.WIDE R8, R11.reuse, 0x4, R6 ;  /* 0x000000040b087825 */ /* 0x040fe400078e0206 */
[----:B------:R-:W3:Y:S04]  /*05c0*/  LDG.E R6, desc[UR4][R6.64] ;  /* 0x0000000406067981 */ /* 0x000ee8000c1e1900 */
[----:B------:R-:W3:Y:S01]  /*05d0*/  LDG.E R15, desc[UR4][R2.64+0x4] ;  /* 0x00000404020f7981 */ /* 0x000ee2000c1e1900 */
[----:B------:R-:W-:-:S03]  /*05e0*/  IMAD.WIDE R10, R11, 0x4, R8 ;  /* 0x000000040b0a7825 */ /* 0x000fc600078e0208 */
[----:B------:R-:W4:Y:S04]  /*05f0*/  LDG.E R21, desc[UR4][R8.64] ;  /* 0x0000000408157981 */ /* 0x000f28000c1e1900 */
[----:B------:R-:W4:Y:S04]  /*0600*/  LDG.E R18, desc[UR4][R2.64+0x8] ;  /* 0x0000080402127981 */ /* 0x000f28000c1e1900 */
[----:B------:R-:W5:Y:S04]  /*0610*/  LDG.E R22, desc[UR4][R2.64+0xc] ;  /* 0x00000c0402167981 */ /* 0x000f68000c1e1900 */
[----:B------:R-:W5:Y:S01]  /*0620*/  LDG.E R10, desc[UR4][R10.64] ;  /* 0x000000040a0a7981 */ /* 0x000f62000c1e1900 */
[----:B------:R-:W-:Y:S01]  /*0630*/  IADD3 R20, PT, PT, R20, 0x4, RZ ;  /* 0x0000000414147810 */ /* 0x000fe20007ffe0ff */
[----:B--2---:R-:W-:-:S04]  /*0640*/  IMAD R26, R13, R4, R26 ;  /* 0x000000040d1a7224 */ /* 0x004fc800078e021a */
[----:B---3--:R-:W-:-:S04]  /*0650*/  IMAD R15, R15, R6, R26 ;  /* 0x000000060f0f7224 */ /* 0x008fc800078e021a */
[----:B----4-:R-:W-:-:S04]  /*0660*/  IMAD R15, R18, R21, R15 ;  /* 0x00000015120f7224 */ /* 0x010fc800078e020f */
[----:B-----5:R-:W-:-:S07]  /*0670*/  IMAD R26, R22, R10, R15 ;  /* 0x0000000a161a7224 */ /* 0x020fce00078e020f */
.L_x_3:
[----:B------:R-:W-:Y:S05]  /*0680*/  @!P0 BRA `(.L_x_0) ;  /* 0x0000000000848947 */ /* 0x000fea0003800000 */
[----:B------:R-:W-:Y:S01]  /*0690*/  ISETP.NE.AND P1, PT, R14, 0x1, PT ;  /* 0x000000010e00780c */ /* 0x000fe20003f25270 */
[----:B------:R-:W0:Y:S01]  /*06a0*/  LDC.64 R8, c[0x0][0x388] ;  /* 0x0000e200ff087b82 */ /* 0x000e220000000a00 */
[----:B------:R-:W-:-:S04]  /*06b0*/  LOP3.LUT R0, R0, 0x1, RZ, 0xc0, !PT ;  /* 0x0000000100007812 */ /* 0x000fc800078ec0ff */
[----:B------:R-:W-:-:S03]  /*06c0*/  ISETP.NE.U32.AND P0, PT, R0, 0x1, PT ;  /* 0x000000010000780c */ /* 0x000fc60003f05070 */
[----:B------:R-:W1:Y:S04]  /*06d0*/  LDC.64 R10, c[0x0][0x380] ;  /* 0x0000e000ff0a7b82 */ /* 0x000e680000000a00 */
[CC--:B------:R-:W-:Y:S02]  /*06e0*/  @P1 IADD3 R21, PT, PT, R19.reuse, R20.reuse, RZ ;  /* 0x0000001413151210 */ /* 0x0c0fe40007ffe0ff */
[----:B------:R-:W-:Y:S02]  /*06f0*/  @P1 IADD3 R0, P2, PT, R19, R20, RZ ;  /* 0x0000001413001210 */ /* 0x000fe40007f5e0ff */
[----:B------:R-:W2:Y:S02]  /*0700*/  @P1 LDC R15, c[0x0][0x39c] ;  /* 0x0000e700ff0f1b82 */ /* 0x000ea40000000800 */
[----:B------:R-:W-:-:S06]  /*0710*/  @P1 IADD3.X R12, PT, PT, RZ, RZ, RZ, P2, !PT ;  /* 0x000000ffff0c1210 */ /* 0x000fcc00017fe4ff */
[----:B------:R-:W3:Y:S08]  /*0720*/  @P1 LDC.64 R6, c[0x0][0x380] ;  /* 0x0000e000ff061b82 */ /* 0x000ef00000000a00 */
[----:B------:R-:W4:Y:S01]  /*0730*/  @!P0 LDC R13, c[0x0][0x39c] ;  /* 0x0000e700ff0d8b82 */ /* 0x000f220000000800 */
[----:B-1----:R-:W-:-:S06]  /*0740*/  @P1 IMAD.WIDE.U32 R10, R21, 0x4, R10 ;  /* 0x00000004150a1825 */ /* 0x002fcc00078e000a */
[----:B------:R-:W5:Y:S01]  /*0750*/  @P1 LDG.E R11, desc[UR4][R10.64] ;  /* 0x000000040a0b1981 */ /* 0x000f62000c1e1900 */
[----:B------:R-:W1:Y:S01]  /*0760*/  LDC.64 R2, c[0x0][0x380] ;  /* 0x0000e000ff027b82 */ /* 0x000e620000000a00 */
[C---:B--2---:R-:W-:Y:S01]  /*0770*/  @P1 IMAD R23, R20.reuse, R15, R16 ;  /* 0x0000000f14171224 */ /* 0x044fe200078e0210 */
[----:B------:R-:W-:-:S03]  /*0780*/  @P1 IADD3 R20, PT, PT, R20, 0x2, RZ ;  /* 0x0000000214141810 */ /* 0x000fc60007ffe0ff */
[----:B0-----:R-:W-:-:S03]  /*0790*/  @P1 IMAD.WIDE R8, R23, 0x4, R8 ;  /* 0x0000000417081825 */ /* 0x001fc600078e0208 */
[----:B------:R-:W0:Y:S01]  /*07a0*/  LDC.64 R4, c[0x0][0x388] ;  /* 0x0000e200ff047b82 */ /* 0x000e220000000a00 */
[C---:B---3--:R-:W-:Y:S02]  /*07b0*/  @P1 LEA R6, P2, R0.reuse, R6, 0x2 ;  /* 0x0000000600061211 */ /* 0x048fe400078410ff */
[----:B------:R-:W-:Y:S01]  /*07c0*/  @!P0 IADD3 R19, PT, PT, R19, R20, RZ ;  /* 0x0000001413138210 */ /* 0x000fe20007ffe0ff */
[----:B------:R-:W-:Y:S01]  /*07d0*/  @P1 IMAD.WIDE R14, R15, 0x4, R8 ;  /* 0x000000040f0e1825 */ /* 0x000fe200078e0208 */
[----:B------:R-:W-:Y:S02]  /*07e0*/  @P1 LEA.HI.X R7, R0, R7, R12, 0x2, P2 ;  /* 0x0000000700071211 */ /* 0x000fe400010f140c */
[----:B------:R-:W5:Y:S01]  /*07f0*/  @P1 LDG.E R0, desc[UR4][R8.64] ;  /* 0x0000000408001981 */ /* 0x000f62000c1e1900 */
[----:B----4-:R-:W-:-:S03]  /*0800*/  @!P0 IMAD R13, R20, R13, R16 ;  /* 0x0000000d140d8224 */ /* 0x010fc600078e0210 */
[----:B------:R-:W2:Y:S04]  /*0810*/  @P1 LDG.E R7, desc[UR4][R6.64+0x4] ;  /* 0x0000040406071981 */ /* 0x000ea8000c1e1900 */
[----:B------:R-:W2:Y:S01]  /*0820*/  @P1 LDG.E R14, desc[UR4][R14.64] ;  /* 0x000000040e0e1981 */ /* 0x000ea2000c1e1900 */
[----:B-1----:R-:W-:-:S06]  /*0830*/  @!P0 IMAD.WIDE.U32 R2, R19, 0x4, R2 ;  /* 0x0000000413028825 */ /* 0x002fcc00078e0002 */
[----:B------:R-:W3:Y:S01]  /*0840*/  @!P0 LDG.E R3, desc[UR4][R2.64] ;  /* 0x0000000402038981 */ /* 0x000ee2000c1e1900 */
[----:B0-----:R-:W-:-:S06]  /*0850*/  @!P0 IMAD.WIDE R4, R13, 0x4, R4 ;  /* 0x000000040d048825 */ /* 0x001fcc00078e0204 */
[----:B------:R-:W3:Y:S01]  /*0860*/  @!P0 LDG.E R4, desc[UR4][R4.64] ;  /* 0x0000000404048981 */ /* 0x000ee2000c1e1900 */
[----:B-----5:R-:W-:-:S04]  /*0870*/  @P1 IMAD R0, R11, R0, R26 ;  /* 0x000000000b001224 */ /* 0x020fc800078e021a */
[----:B--2---:R-:W-:-:S04]  /*0880*/  @P1 IMAD R26, R7, R14, R0 ;  /* 0x0000000e071a1224 */ /* 0x004fc800078e0200 */
[----:B---3--:R-:W-:-:S07]  /*0890*/  @!P0 IMAD R26, R3, R4, R26 ;  /* 0x00000004031a8224 */ /* 0x008fce00078e021a */
.L_x_0:
[----:B------:R-:W0:Y:S01]  /*08a0*/  LDC.64 R2, c[0x0][0x390] ;  /* 0x0000e400ff027b82 */ /* 0x000e220000000a00 */
[----:B------:R-:W1:Y:S02]  /*08b0*/  LDCU UR6, c[0x0][0x39c] ;  /* 0x00007380ff0677ac */ /* 0x000e640008000800 */
[----:B-1----:R-:W-:-:S04]  /*08c0*/  IMAD R17, R17, UR6, R16 ;  /* 0x0000000611117c24 */ /* 0x002fc8000f8e0210 */
[----:B0-----:R-:W-:-:S05]  /*08d0*/  IMAD.WIDE R2, R17, 0x4, R2 ;  /* 0x0000000411027825 */ /* 0x001fca00078e0202 */
[----:B------:R-:W-:Y:S01]  /*08e0*/  STG.E desc[UR4][R2.64], R26 ;  /* 0x0000001a02007986 */ /* 0x000fe2000c101904 */
[----:B------:R-:W-:Y:S05]  /*08f0*/  EXIT ;  /* 0x000000000000794d */ /* 0x000fea0003800000 */
.L_x_4:
[----:B------:R-:W-:-:S00]  /*0900*/  BRA `(.L_x_4) ;  /* 0xfffffffc00fc7947 */ /* 0x000fc0000383ffff */
[----:B------:R-:W-:-:S00]  /*0910*/  NOP ;  /* 0x0000000000007918 */ /* 0x000fc00000000000 */
        /* <DEDUP_REMOVED lines=14> */
.L_x_5:


//--------------------- .nv.shared.reserved.0     --------------------------
	.section	.nv.shared.reserved.0,"aw",@nobits
	.weak		__nv_reservedSMEM_offset_0_alias
	.size		__nv_reservedSMEM_offset_0_alias, 0, 64
	.other		__nv_reservedSMEM_offset_0_alias,@"STO_CUDA_RESERVED_SHARED STV_DEFAULT"
__nv_reservedSMEM_offset_0_alias:
	.zero		0
	.zero		64


//--------------------- .nv.constant0._Z6matMulPiS_S_ii --------------------------
	.section	.nv.constant0._Z6matMulPiS_S_ii,"a",@progbits
	.sectionflags	@""
	.align	4
.nv.constant0._Z6matMulPiS_S_ii:
	.zero		928


//--------------------- SYMBOLS --------------------------

	.type		.nv.reservedSmem.offset0,@object
	.size		.nv.reservedSmem.offset0,0x4
